//
// Generated by NVIDIA NVVM Compiler
//
// Compiler Build ID: CL-36424714
// Cuda compilation tools, release 13.0, V13.0.88
// Based on NVVM 20.0.0
//

.version 9.0
.target sm_100
.address_size 64

	// .globl	_ZN6shunya4cuda8examples6VecAddEPfS2_i

.visible .entry _ZN6shunya4cuda8examples6VecAddEPfS2_i(
	.param .u64 .ptr .align 1 _ZN6shunya4cuda8examples6VecAddEPfS2_i_param_0,
	.param .u64 .ptr .align 1 _ZN6shunya4cuda8examples6VecAddEPfS2_i_param_1,
	.param .u32 _ZN6shunya4cuda8examples6VecAddEPfS2_i_param_2
)
{
	.reg .pred 	%p<7>;
	.reg .b32 	%r<31>;
	.reg .b32 	%f<16>;
	.reg .b64 	%rd<18>;

	ld.param.u64 	%rd3, [_ZN6shunya4cuda8examples6VecAddEPfS2_i_param_0];
	ld.param.u64 	%rd4, [_ZN6shunya4cuda8examples6VecAddEPfS2_i_param_1];
	ld.param.u32 	%r12, [_ZN6shunya4cuda8examples6VecAddEPfS2_i_param_2];
	cvta.to.global.u64 	%rd1, %rd4;
	cvta.to.global.u64 	%rd2, %rd3;
	mov.u32 	%r13, %ctaid.x;
	mov.u32 	%r14, %ntid.x;
	mov.u32 	%r15, %tid.x;
	mad.lo.s32 	%r29, %r13, %r14, %r15;
	mov.u32 	%r16, %nctaid.x;
	mul.lo.s32 	%r2, %r14, %r16;
	setp.ge.s32 	%p1, %r29, %r12;
	@%p1 bra 	$L__BB0_7;
	add.s32 	%r17, %r29, %r2;
	max.s32 	%r18, %r12, %r17;
	setp.lt.s32 	%p2, %r17, %r12;
	selp.u32 	%r19, 1, 0, %p2;
	add.s32 	%r20, %r17, %r19;
	sub.s32 	%r21, %r18, %r20;
	div.u32 	%r22, %r21, %r2;
	add.s32 	%r3, %r22, %r19;
	and.b32  	%r23, %r3, 3;
	setp.eq.s32 	%p3, %r23, 3;
	@%p3 bra 	$L__BB0_4;
	add.s32 	%r24, %r3, 1;
	and.b32  	%r25, %r24, 3;
	neg.s32 	%r27, %r25;
$L__BB0_3:
	.pragma "nounroll";
	mul.wide.s32 	%rd5, %r29, 4;
	add.s64 	%rd6, %rd1, %rd5;
	add.s64 	%rd7, %rd2, %rd5;
	ld.global.f32 	%f1, [%rd7];
	ld.global.f32 	%f2, [%rd6];
	add.f32 	%f3, %f1, %f2;
	st.global.f32 	[%rd6], %f3;
	add.s32 	%r29, %r29, %r2;
	add.s32 	%r27, %r27, 1;
	setp.ne.s32 	%p4, %r27, 0;
	@%p4 bra 	$L__BB0_3;
$L__BB0_4:
	setp.lt.u32 	%p5, %r3, 3;
	@%p5 bra 	$L__BB0_7;
	mul.wide.s32 	%rd11, %r2, 4;
	shl.b32 	%r26, %r2, 2;
$L__BB0_6:
	mul.wide.s32 	%rd8, %r29, 4;
	add.s64 	%rd9, %rd2, %rd8;
	ld.global.f32 	%f4, [%rd9];
	add.s64 	%rd10, %rd1, %rd8;
	ld.global.f32 	%f5, [%rd10];
	add.f32 	%f6, %f4, %f5;
	st.global.f32 	[%rd10], %f6;
	add.s64 	%rd12, %rd9, %rd11;
	ld.global.f32 	%f7, [%rd12];
	add.s64 	%rd13, %rd10, %rd11;
	ld.global.f32 	%f8, [%rd13];
	add.f32 	%f9, %f7, %f8;
	st.global.f32 	[%rd13], %f9;
	add.s64 	%rd14, %rd12, %rd11;
	ld.global.f32 	%f10, [%rd14];
	add.s64 	%rd15, %rd13, %rd11;
	ld.global.f32 	%f11, [%rd15];
	add.f32 	%f12, %f10, %f11;
	st.global.f32 	[%rd15], %f12;
	add.s64 	%rd16, %rd14, %rd11;
	ld.global.f32 	%f13, [%rd16];
	add.s64 	%rd17, %rd15, %rd11;
	ld.global.f32 	%f14, [%rd17];
	add.f32 	%f15, %f13, %f14;
	st.global.f32 	[%rd17], %f15;
	add.s32 	%r29, %r26, %r29;
	setp.lt.s32 	%p6, %r29, %r12;
	@%p6 bra 	$L__BB0_6;
$L__BB0_7:
	ret;

}


// ===== COMPILED SASS (sm_100) =====

	.target	sm_100

	.elftype	@"ET_EXEC"


//--------------------- .note.nv.tkinfo           --------------------------
	.section	.note.nv.tkinfo,"",@"SHT_NOTE"
	.sectionflags	@"SHF_NOTE_NV_TKINFO"
	.tkinfo
        /*0018*/ 	.word	0x00000002
        /*0030*/ 	.string	""
        /*0030*/ 	.string	"ptxas"
        /*0030*/ 	.string	"Cuda compilation tools, release 13.0, V13.0.88"
        /*0030*/ 	.string	"Build cuda_13.0.r13.0/compiler.36424714_0"
        /*0030*/ 	.string	"-arch sm_100 -m 64 "



//--------------------- .note.nv.cuinfo           --------------------------
	.section	.note.nv.cuinfo,"",@"SHT_NOTE"
	.sectionflags	@"SHF_NOTE_NV_CUINFO"
        /*0018*/ 	.short	0x0002
        /*001a*/ 	.short	0x0064
        /*001c*/ 	.short	0x0082
	.zero		2


//--------------------- .nv.info                  --------------------------
	.section	.nv.info,"",@"SHT_CUDA_INFO"
	.align	4


	//----- nvinfo : EIATTR_REGCOUNT
	.align		4
        /*0000*/ 	.byte	0x04, 0x2f
        /*0002*/ 	.short	(.L_1 - .L_0)
	.align		4
.L_0:
        /*0004*/ 	.word	index@(_ZN6shunya4cuda8examples6VecAddEPfS2_i)
        /*0008*/ 	.word	0x00000018


	//----- nvinfo : EIATTR_FRAME_SIZE
	.align		4
.L_1:
        /*000c*/ 	.byte	0x04, 0x11
        /*000e*/ 	.short	(.L_3 - .L_2)
	.align		4
.L_2:
        /*0010*/ 	.word	index@(_ZN6shunya4cuda8examples6VecAddEPfS2_i)
        /*0014*/ 	.word	0x00000000


	//----- nvinfo : EIATTR_MIN_STACK_SIZE
	.align		4
.L_3:
        /*0018*/ 	.byte	0x04, 0x12
        /*001a*/ 	.short	(.L_5 - .L_4)
	.align		4
.L_4:
        /*001c*/ 	.word	index@(_ZN6shunya4cuda8examples6VecAddEPfS2_i)
        /*0020*/ 	.word	0x00000000
.L_5:


//--------------------- .nv.compat                --------------------------
	.section	.nv.compat,"",@"SHT_CUDA_COMPAT_INFO"
	.align	4
        /*0000*/ 	.byte	0x02, 0x09, 0x00, 0x00, 0x02, 0x02, 0x01, 0x00, 0x02, 0x05, 0x05, 0x00, 0x03, 0x07, 0x01, 0x01
        /*0010*/ 	.byte	0x02, 0x03, 0x00, 0x00, 0x02, 0x06, 0x01, 0x00, 0x04, 0x0b, 0x08, 0x00, 0x09, 0x00, 0x00, 0x00
        /*0020*/ 	.byte	0x00, 0x00, 0x00, 0x00


//--------------------- .nv.info._ZN6shunya4cuda8examples6VecAddEPfS2_i --------------------------
	.section	.nv.info._ZN6shunya4cuda8examples6VecAddEPfS2_i,"",@"SHT_CUDA_INFO"
	.sectionflags	@""
	.align	4


	//----- nvinfo : EIATTR_CUDA_API_VERSION
	.align		4
        /*0000*/ 	.byte	0x04, 0x37
        /*0002*/ 	.short	(.L_7 - .L_6)
.L_6:
        /*0004*/ 	.word	0x00000082


	//----- nvinfo : EIATTR_KPARAM_INFO
	.align		4
.L_7:
        /*0008*/ 	.byte	0x04, 0x17
        /*000a*/ 	.short	(.L_9 - .L_8)
.L_8:
        /*000c*/ 	.word	0x00000000
        /*0010*/ 	.short	0x0002
        /*0012*/ 	.short	0x0010
        /*0014*/ 	.byte	0x00, 0xf0, 0x11, 0x00


	//----- nvinfo : EIATTR_KPARAM_INFO
	.align		4
.L_9:
        /*0018*/ 	.byte	0x04, 0x17
        /*001a*/ 	.short	(.L_11 - .L_10)
.L_10:
        /*001c*/ 	.word	0x00000000
        /*0020*/ 	.short	0x0001
        /*0022*/ 	.short	0x0008
        /*0024*/ 	.byte	0x00, 0xf5, 0x21, 0x00


	//----- nvinfo : EIATTR_KPARAM_INFO
	.align		4
.L_11:
        /*0028*/ 	.byte	0x04, 0x17
        /*002a*/ 	.short	(.L_13 - .L_12)
.L_12:
        /*002c*/ 	.word	0x00000000
        /*0030*/ 	.short	0x0000
        /*0032*/ 	.short	0x0000
        /*0034*/ 	.byte	0x00, 0xf5, 0x21, 0x00


	//----- nvinfo : EIATTR_SPARSE_MMA_MASK
	.align		4
.L_13:
        /*0038*/ 	.byte	0x03, 0x50
        /*003a*/ 	.short	0x0000


	//----- nvinfo : EIATTR_MAXREG_COUNT
	.align		4
        /*003c*/ 	.byte	0x03, 0x1b
        /*003e*/ 	.short	0x00ff


	//----- nvinfo : EIATTR_MERCURY_ISA_VERSION
	.align		4
        /*0040*/ 	.byte	0x03, 0x5f
        /*0042*/ 	.short	0x0101


	//----- nvinfo : EIATTR_VRC_CTA_INIT_COUNT
	.align		4
        /*0044*/ 	.byte	0x02, 0x4a
	.zero		1
	.zero		1


	//----- nvinfo : EIATTR_EXIT_INSTR_OFFSETS
	.align		4
        /*0048*/ 	.byte	0x04, 0x1c
        /*004a*/ 	.short	(.L_15 - .L_14)


	//   ....[0]....
.L_14:
        /*004c*/ 	.word	0x00000090


	//   ....[1]....
        /*0050*/ 	.word	0x00000380


	//   ....[2]....
        /*0054*/ 	.word	0x00000560


	//----- nvinfo : EIATTR_CRS_STACK_SIZE
	.align		4
.L_15:
        /*0058*/ 	.byte	0x04, 0x1e
        /*005a*/ 	.short	(.L_17 - .L_16)
.L_16:
        /*005c*/ 	.word	0x00000000


	//----- nvinfo : EIATTR_CBANK_PARAM_SIZE
	.align		4
.L_17:
        /*0060*/ 	.byte	0x03, 0x19
        /*0062*/ 	.short	0x0014


	//----- nvinfo : EIATTR_PARAM_CBANK
	.align		4
        /*0064*/ 	.byte	0x04, 0x0a
        /*0066*/ 	.short	(.L_19 - .L_18)
	.align		4
.L_18:
        /*0068*/ 	.word	index@(.nv.constant0._ZN6shunya4cuda8examples6VecAddEPfS2_i)
        /*006c*/ 	.short	0x0380
        /*006e*/ 	.short	0x0014


	//----- nvinfo : EIATTR_SW_WAR
	.align		4
.L_19:
        /*0070*/ 	.byte	0x04, 0x36
        /*0072*/ 	.short	(.L_21 - .L_20)
.L_20:
        /*0074*/ 	.word	0x00000008
.L_21:


//--------------------- .nv.callgraph             --------------------------
	.section	.nv.callgraph,"",@"SHT_CUDA_CALLGRAPH"
	.align	4
	.sectionentsize	8
	.align		4
        /*0000*/ 	.word	0x00000000
	.align		4
        /*0004*/ 	.word	0xffffffff
	.align		4
        /*0008*/ 	.word	0x00000000
	.align		4
        /*000c*/ 	.word	0xfffffffe
	.align		4
        /*0010*/ 	.word	0x00000000
	.align		4
        /*0014*/ 	.word	0xfffffffd
	.align		4
        /*0018*/ 	.word	0x00000000
	.align		4
        /*001c*/ 	.word	0xfffffffc


//--------------------- .text._ZN6shunya4cuda8examples6VecAddEPfS2_i --------------------------
	.section	.text._ZN6shunya4cuda8examples6VecAddEPfS2_i,"ax",@progbits
	.align	128
        .global         _ZN6shunya4cuda8examples6VecAddEPfS2_i
        .type           _ZN6shunya4cuda8examples6VecAddEPfS2_i,@function
        .size           _ZN6shunya4cuda8examples6VecAddEPfS2_i,(.L_x_5 - _ZN6shunya4cuda8examples6VecAddEPfS2_i)
        .other          _ZN6shunya4cuda8examples6VecAddEPfS2_i,@"STO_CUDA_ENTRY STV_DEFAULT"
_ZN6shunya4cuda8examples6VecAddEPfS2_i:
.text._ZN6shunya4cuda8examples6VecAddEPfS2_i:
[----:B------:R-:W-:Y:S01]  /*0000*/  LDC R1, c[0x0][0x37c] ;  /* 0x0000df00ff017b82 */ /* 0x000fe20000000800 */
[----:B------:R-:W0:Y:S07]  /*0010*/  S2R R3, SR_TID.X ;  /* 0x0000000000037919 */ /* 0x000e2e0000002100 */
[----:B------:R-:W0:Y:S01]  /*0020*/  S2UR UR4, SR_CTAID.X ;  /* 0x00000000000479c3 */ /* 0x000e220000002500 */
[----:B------:R-:W1:Y:S07]  /*0030*/  LDCU UR6, c[0x0][0x390] ;  /* 0x00007200ff0677ac */ /* 0x000e6e0008000800 */
[----:B------:R-:W0:Y:S01]  /*0040*/  LDC R0, c[0x0][0x360] ;  /* 0x0000d800ff007b82 */ /* 0x000e220000000800 */
[----:B------:R-:W2:Y:S01]  /*0050*/  LDCU UR5, c[0x0][0x370] ;  /* 0x00006e00ff0577ac */ /* 0x000ea20008000800 */
[----:B0-----:R-:W-:-:S02]  /*0060*/  IMAD R3, R0, UR4, R3 ;  /* 0x0000000400037c24 */ /* 0x001fc4000f8e0203 */
[----:B--2---:R-:W-:-:S03]  /*0070*/  IMAD R0, R0, UR5, RZ ;  /* 0x0000000500007c24 */ /* 0x004fc6000f8e02ff */
[----:B-1----:R-:W-:-:S13]  /*0080*/  ISETP.GE.AND P0, PT, R3, UR6, PT ;  /* 0x0000000603007c0c */ /* 0x002fda000bf06270 */
[----:B------:R-:W-:Y:S05]  /*0090*/  @P0 EXIT ;  /* 0x000000000000094d */ /* 0x000fea0003800000 */
[----:B------:R-:W0:Y:S01]  /*00a0*/  I2F.U32.RP R8, R0 ;  /* 0x0000000000087306 */ /* 0x000e220000209000 */
[C---:B------:R-:W-:Y:S01]  /*00b0*/  IMAD.IADD R2, R0.reuse, 0x1, R3 ;  /* 0x0000000100027824 */ /* 0x040fe200078e0203 */
[----:B------:R-:W-:Y:S01]  /*00c0*/  IADD3 R9, PT, PT, RZ, -R0, RZ ;  /* 0x80000000ff097210 */ /* 0x000fe20007ffe0ff */
[----:B------:R-:W1:Y:S01]  /*00d0*/  LDCU.64 UR4, c[0x0][0x358] ;  /* 0x00006b00ff0477ac */ /* 0x000e620008000a00 */
[----:B------:R-:W-:Y:S01]  /*00e0*/  ISETP.NE.U32.AND P2, PT, R0, RZ, PT ;  /* 0x000000ff0000720c */ /* 0x000fe20003f45070 */
[----:B------:R-:W-:Y:S01]  /*00f0*/  BSSY.RECONVERGENT B0, `(.L_x_0) ;  /* 0x0000028000007945 */ /* 0x000fe20003800200 */
[C---:B------:R-:W-:Y:S02]  /*0100*/  ISETP.GE.AND P0, PT, R2.reuse, UR6, PT ;  /* 0x0000000602007c0c */ /* 0x040fe4000bf06270 */
[----:B------:R-:W-:Y:S02]  /*0110*/  VIMNMX R7, PT, PT, R2, UR6, !PT ;  /* 0x0000000602077c48 */ /* 0x000fe4000ffe0100 */
[----:B------:R-:W-:-:S04]  /*0120*/  SEL R6, RZ, 0x1, P0 ;  /* 0x00000001ff067807 */ /* 0x000fc80000000000 */
[----:B------:R-:W-:Y:S01]  /*0130*/  IADD3 R7, PT, PT, R7, -R2, -R6 ;  /* 0x8000000207077210 */ /* 0x000fe20007ffe806 */
[----:B0-----:R-:W0:Y:S02]  /*0140*/  MUFU.RCP R8, R8 ;  /* 0x0000000800087308 */ /* 0x001e240000001000 */
[----:B0-----:R-:W-:-:S06]  /*0150*/  IADD3 R4, PT, PT, R8, 0xffffffe, RZ ;  /* 0x0ffffffe08047810 */ /* 0x001fcc0007ffe0ff */
[----:B------:R0:W2:Y:S02]  /*0160*/  F2I.FTZ.U32.TRUNC.NTZ R5, R4 ;  /* 0x0000000400057305 */ /* 0x0000a4000021f000 */
[----:B0-----:R-:W-:Y:S02]  /*0170*/  HFMA2 R4, -RZ, RZ, 0, 0 ;  /* 0x00000000ff047431 */ /* 0x001fe400000001ff */
[----:B--2---:R-:W-:-:S04]  /*0180*/  IMAD R9, R9, R5, RZ ;  /* 0x0000000509097224 */ /* 0x004fc800078e02ff */
[----:B------:R-:W-:-:S06]  /*0190*/  IMAD.HI.U32 R8, R5, R9, R4 ;  /* 0x0000000905087227 */ /* 0x000fcc00078e0004 */
[----:B------:R-:W-:-:S05]  /*01a0*/  IMAD.HI.U32 R5, R8, R7, RZ ;  /* 0x0000000708057227 */ /* 0x000fca00078e00ff */
[----:B------:R-:W-:-:S05]  /*01b0*/  IADD3 R2, PT, PT, -R5, RZ, RZ ;  /* 0x000000ff05027210 */ /* 0x000fca0007ffe1ff */
[----:B------:R-:W-:-:S05]  /*01c0*/  IMAD R7, R0, R2, R7 ;  /* 0x0000000200077224 */ /* 0x000fca00078e0207 */
[----:B------:R-:W-:-:S13]  /*01d0*/  ISETP.GE.U32.AND P0, PT, R7, R0, PT ;  /* 0x000000000700720c */ /* 0x000fda0003f06070 */
[----:B------:R-:W-:Y:S01]  /*01e0*/  @P0 IMAD.IADD R7, R7, 0x1, -R0 ;  /* 0x0000000107070824 */ /* 0x000fe200078e0a00 */
[----:B------:R-:W-:-:S04]  /*01f0*/  @P0 IADD3 R5, PT, PT, R5, 0x1, RZ ;  /* 0x0000000105050810 */ /* 0x000fc80007ffe0ff */
[----:B------:R-:W-:-:S13]  /*0200*/  ISETP.GE.U32.AND P1, PT, R7, R0, PT ;  /* 0x000000000700720c */ /* 0x000fda0003f26070 */
[----:B------:R-:W-:Y:S02]  /*0210*/  @P1 IADD3 R5, PT, PT, R5, 0x1, RZ ;  /* 0x0000000105051810 */ /* 0x000fe40007ffe0ff */
[----:B------:R-:W-:-:S05]  /*0220*/  @!P2 LOP3.LUT R5, RZ, R0, RZ, 0x33, !PT ;  /* 0x00000000ff05a212 */ /* 0x000fca00078e33ff */
[----:B------:R-:W-:-:S05]  /*0230*/  IMAD.IADD R2, R6, 0x1, R5 ;  /* 0x0000000106027824 */ /* 0x000fca00078e0205 */
[C---:B------:R-:W-:Y:S02]  /*0240*/  LOP3.LUT R4, R2.reuse, 0x3, RZ, 0xc0, !PT ;  /* 0x0000000302047812 */ /* 0x040fe400078ec0ff */
[----:B------:R-:W-:Y:S02]  /*0250*/  ISETP.GE.U32.AND P1, PT, R2, 0x3, PT ;  /* 0x000000030200780c */ /* 0x000fe40003f26070 */
[----:B------:R-:W-:-:S13]  /*0260*/  ISETP.NE.AND P0, PT, R4, 0x3, PT ;  /* 0x000000030400780c */ /* 0x000fda0003f05270 */
[----:B-1----:R-:W-:Y:S05]  /*0270*/  @!P0 BRA `(.L_x_1) ;  /* 0x00000000003c8947 */ /* 0x002fea0003800000 */
[----:B------:R-:W0:Y:S01]  /*0280*/  LDC.64 R10, c[0x0][0x380] ;  /* 0x0000e000ff0a7b82 */ /* 0x000e220000000a00 */
[----:B------:R-:W-:-:S04]  /*0290*/  IADD3 R2, PT, PT, R2, 0x1, RZ ;  /* 0x0000000102027810 */ /* 0x000fc80007ffe0ff */
[----:B------:R-:W-:-:S03]  /*02a0*/  LOP3.LUT R2, R2, 0x3, RZ, 0xc0, !PT ;  /* 0x0000000302027812 */ /* 0x000fc600078ec0ff */
[----:B------:R-:W1:Y:S01]  /*02b0*/  LDC.64 R8, c[0x0][0x388] ;  /* 0x0000e200ff087b82 */ /* 0x000e620000000a00 */
[----:B------:R-:W-:-:S07]  /*02c0*/  IADD3 R2, PT, PT, -R2, RZ, RZ ;  /* 0x000000ff02027210 */ /* 0x000fce0007ffe1ff */
.L_x_2:
[----:B0-----:R-:W-:-:S04]  /*02d0*/  IMAD.WIDE R6, R3, 0x4, R10 ;  /* 0x0000000403067825 */ /* 0x001fc800078e020a */
[----:B-12---:R-:W-:Y:S02]  /*02e0*/  IMAD.WIDE R4, R3, 0x4, R8 ;  /* 0x0000000403047825 */ /* 0x006fe400078e0208 */
[----:B------:R-:W2:Y:S04]  /*02f0*/  LDG.E R6, desc[UR4][R6.64] ;  /* 0x0000000406067981 */ /* 0x000ea8000c1e1900 */
[----:B------:R-:W2:Y:S01]  /*0300*/  LDG.E R13, desc[UR4][R4.64] ;  /* 0x00000004040d7981 */ /* 0x000ea2000c1e1900 */
[----:B------:R-:W-:Y:S01]  /*0310*/  VIADD R2, R2, 0x1 ;  /* 0x0000000102027836 */ /* 0x000fe20000000000 */
[----:B------:R-:W-:-:S04]  /*0320*/  IADD3 R3, PT, PT, R0, R3, RZ ;  /* 0x0000000300037210 */ /* 0x000fc80007ffe0ff */
[----:B------:R-:W-:Y:S01]  /*0330*/  ISETP.NE.AND P0, PT, R2, RZ, PT ;  /* 0x000000ff0200720c */ /* 0x000fe20003f05270 */
[----:B--2---:R-:W-:-:S05]  /*0340*/  FADD R13, R6, R13 ;  /* 0x0000000d060d7221 */ /* 0x004fca0000000000 */
[----:B------:R2:W-:Y:S07]  /*0350*/  STG.E desc[UR4][R4.64], R13 ;  /* 0x0000000d04007986 */ /* 0x0005ee000c101904 */
[----:B------:R-:W-:Y:S05]  /*0360*/  @P0 BRA `(.L_x_2) ;  /* 0xfffffffc00d80947 */ /* 0x000fea000383ffff */
.L_x_1:
[----:B------:R-:W-:Y:S05]  /*0370*/  BSYNC.RECONVERGENT B0 ;  /* 0x0000000000007941 */ /* 0x000fea0003800200 */
.L_x_0:
[----:B------:R-:W-:Y:S05]  /*0380*/  @!P1 EXIT ;  /* 0x000000000000994d */ /* 0x000fea0003800000 */
.L_x_3:
[----:B-12---:R-:W0:Y:S08]  /*0390*/  LDC.64 R4, c[0x0][0x380] ;  /* 0x0000e000ff047b82 */ /* 0x006e300000000a00 */
[----:B------:R-:W1:Y:S01]  /*03a0*/  LDC.64 R6, c[0x0][0x388] ;  /* 0x0000e200ff067b82 */ /* 0x000e620000000a00 */
[----:B0-----:R-:W-:-:S05]  /*03b0*/  IMAD.WIDE R12, R3, 0x4, R4 ;  /* 0x00000004030c7825 */ /* 0x001fca00078e0204 */
[----:B------:R-:W2:Y:S01]  /*03c0*/  LDG.E R2, desc[UR4][R12.64] ;  /* 0x000000040c027981 */ /* 0x000ea2000c1e1900 */
[----:B-1----:R-:W-:-:S05]  /*03d0*/  IMAD.WIDE R14, R3, 0x4, R6 ;  /* 0x00000004030e7825 */ /* 0x002fca00078e0206 */
[----:B------:R-:W2:Y:S01]  /*03e0*/  LDG.E R5, desc[UR4][R14.64] ;  /* 0x000000040e057981 */ /* 0x000ea2000c1e1900 */
[----:B------:R-:W-:-:S04]  /*03f0*/  IMAD.WIDE R6, R0, 0x4, R14 ;  /* 0x0000000400067825 */ /* 0x000fc800078e020e */
[----:B--2---:R-:W-:Y:S01]  /*0400*/  FADD R17, R2, R5 ;  /* 0x0000000502117221 */ /* 0x004fe20000000000 */
[----:B------:R-:W-:-:S04]  /*0410*/  IMAD.WIDE R4, R0, 0x4, R12 ;  /* 0x0000000400047825 */ /* 0x000fc800078e020c */
[----:B------:R0:W-:Y:S04]  /*0420*/  STG.E desc[UR4][R14.64], R17 ;  /* 0x000000110e007986 */ /* 0x0001e8000c101904 */
[----:B------:R-:W2:Y:S04]  /*0430*/  LDG.E R2, desc[UR4][R4.64] ;  /* 0x0000000404027981 */ /* 0x000ea8000c1e1900 */
[----:B------:R-:W2:Y:S01]  /*0440*/  LDG.E R9, desc[UR4][R6.64] ;  /* 0x0000000406097981 */ /* 0x000ea2000c1e1900 */
[----:B------:R-:W-:-:S04]  /*0450*/  IMAD.WIDE R10, R0, 0x4, R6 ;  /* 0x00000004000a7825 */ /* 0x000fc800078e0206 */
[----:B--2---:R-:W-:Y:S01]  /*0460*/  FADD R19, R2, R9 ;  /* 0x0000000902137221 */ /* 0x004fe20000000000 */
[----:B------:R-:W-:-:S04]  /*0470*/  IMAD.WIDE R8, R0, 0x4, R4 ;  /* 0x0000000400087825 */ /* 0x000fc800078e0204 */
[----:B------:R1:W-:Y:S04]  /*0480*/  STG.E desc[UR4][R6.64], R19 ;  /* 0x0000001306007986 */ /* 0x0003e8000c101904 */
[----:B------:R-:W2:Y:S04]  /*0490*/  LDG.E R2, desc[UR4][R8.64] ;  /* 0x0000000408027981 */ /* 0x000ea8000c1e1900 */
[----:B------:R-:W2:Y:S01]  /*04a0*/  LDG.E R13, desc[UR4][R10.64] ;  /* 0x000000040a0d7981 */ /* 0x000ea2000c1e1900 */
[----:B0-----:R-:W-:-:S04]  /*04b0*/  IMAD.WIDE R14, R0, 0x4, R10 ;  /* 0x00000004000e7825 */ /* 0x001fc800078e020a */
[----:B--2---:R-:W-:Y:S01]  /*04c0*/  FADD R21, R2, R13 ;  /* 0x0000000d02157221 */ /* 0x004fe20000000000 */
[----:B------:R-:W-:-:S04]  /*04d0*/  IMAD.WIDE R12, R0, 0x4, R8 ;  /* 0x00000004000c7825 */ /* 0x000fc800078e0208 */
[----:B------:R1:W-:Y:S04]  /*04e0*/  STG.E desc[UR4][R10.64], R21 ;  /* 0x000000150a007986 */ /* 0x0003e8000c101904 */
[----:B------:R-:W2:Y:S04]  /*04f0*/  LDG.E R12, desc[UR4][R12.64] ;  /* 0x000000040c0c7981 */ /* 0x000ea8000c1e1900 */
[----:B------:R-:W2:Y:S01]  /*0500*/  LDG.E R5, desc[UR4][R14.64] ;  /* 0x000000040e057981 */ /* 0x000ea2000c1e1900 */
[----:B------:R-:W-:-:S04]  /*0510*/  LEA R3, R0, R3, 0x2 ;  /* 0x0000000300037211 */ /* 0x000fc800078e10ff */
[----:B------:R-:W-:Y:S01]  /*0520*/  ISETP.GE.AND P0, PT, R3, UR6, PT ;  /* 0x0000000603007c0c */ /* 0x000fe2000bf06270 */
[----:B--2---:R-:W-:-:S05]  /*0530*/  FADD R5, R12, R5 ;  /* 0x000000050c057221 */ /* 0x004fca0000000000 */
[----:B------:R1:W-:Y:S07]  /*0540*/  STG.E desc[UR4][R14.64], R5 ;  /* 0x000000050e007986 */ /* 0x0003ee000c101904 */
[----:B------:R-:W-:Y:S05]  /*0550*/  @!P0 BRA `(.L_x_3) ;  /* 0xfffffffc008c8947 */ /* 0x000fea000383ffff */
[----:B------:R-:W-:Y:S05]  /*0560*/  EXIT ;  /* 0x000000000000794d */ /* 0x000fea0003800000 */
.L_x_4:
[----:B------:R-:W-:-:S00]  /*0570*/  BRA `(.L_x_4) ;  /* 0xfffffffc00fc7947 */ /* 0x000fc0000383ffff */
[----:B------:R-:W-:-:S00]  /*0580*/  NOP ;  /* 0x0000000000007918 */ /* 0x000fc00000000000 */
[----:B------:R-:W-:-:S00]  /*0590*/  NOP ;  /* 0x0000000000007918 */ /* 0x000fc00000000000 */
[----:B------:R-:W-:-:S00]  /*05a0*/  NOP ;  /* 0x0000000000007918 */ /* 0x000fc00000000000 */
[----:B------:R-:W-:-:S00]  /*05b0*/  NOP ;  /* 0x0000000000007918 */ /* 0x000fc00000000000 */
[----:B------:R-:W-:-:S00]  /*05c0*/  NOP ;  /* 0x0000000000007918 */ /* 0x000fc00000000000 */
[----:B------:R-:W-:-:S00]  /*05d0*/  NOP ;  /* 0x0000000000007918 */ /* 0x000fc00000000000 */
[----:B------:R-:W-:-:S00]  /*05e0*/  NOP ;  /* 0x0000000000007918 */ /* 0x000fc00000000000 */
[----:B------:R-:W-:-:S00]  /*05f0*/  NOP ;  /* 0x0000000000007918 */ /* 0x000fc00000000000 */
.L_x_5:


//--------------------- .nv.shared.reserved.0     --------------------------
	.section	.nv.shared.reserved.0,"aw",@nobits
	.weak		__nv_reservedSMEM_offset_0_alias
	.size		__nv_reservedSMEM_offset_0_alias, 0, 64
	.other		__nv_reservedSMEM_offset_0_alias,@"STO_CUDA_RESERVED_SHARED STV_DEFAULT"
__nv_reservedSMEM_offset_0_alias:
	.zero		0
	.zero		64


//--------------------- .nv.constant0._ZN6shunya4cuda8examples6VecAddEPfS2_i --------------------------
	.section	.nv.constant0._ZN6shunya4cuda8examples6VecAddEPfS2_i,"a",@progbits
	.sectionflags	@""
	.align	4
.nv.constant0._ZN6shunya4cuda8examples6VecAddEPfS2_i:
	.zero		916


//--------------------- SYMBOLS --------------------------

	.type		.nv.reservedSmem.offset0,@object
	.size		.nv.reservedSmem.offset0,0x4
